//
// Generated by NVIDIA NVVM Compiler
//
// Compiler Build ID: CL-36424714
// Cuda compilation tools, release 13.0, V13.0.88
// Based on NVVM 20.0.0
//

.version 9.0
.target sm_100
.address_size 64

	// .globl	_Z13densityKernelPfS_S_S_f

.visible .entry _Z13densityKernelPfS_S_S_f(
	.param .u64 .ptr .align 1 _Z13densityKernelPfS_S_S_f_param_0,
	.param .u64 .ptr .align 1 _Z13densityKernelPfS_S_S_f_param_1,
	.param .u64 .ptr .align 1 _Z13densityKernelPfS_S_S_f_param_2,
	.param .u64 .ptr .align 1 _Z13densityKernelPfS_S_S_f_param_3,
	.param .f32 _Z13densityKernelPfS_S_S_f_param_4
)
{
	.reg .pred 	%p<12>;
	.reg .b32 	%r<14>;
	.reg .b32 	%f<71>;
	.reg .b64 	%rd<15>;

	ld.param.u64 	%rd1, [_Z13densityKernelPfS_S_S_f_param_0];
	ld.param.u64 	%rd2, [_Z13densityKernelPfS_S_S_f_param_1];
	ld.param.u64 	%rd3, [_Z13densityKernelPfS_S_S_f_param_2];
	ld.param.u64 	%rd4, [_Z13densityKernelPfS_S_S_f_param_3];
	ld.param.f32 	%f9, [_Z13densityKernelPfS_S_S_f_param_4];
	mov.u32 	%r2, %tid.x;
	mov.u32 	%r3, %ctaid.x;
	mov.u32 	%r4, %ntid.x;
	mad.lo.s32 	%r1, %r3, %r4, %r2;
	setp.gt.s32 	%p1, %r1, 1023;
	@%p1 bra 	$L__BB0_9;
	cvta.to.global.u64 	%rd5, %rd1;
	cvta.to.global.u64 	%rd6, %rd2;
	cvta.to.global.u64 	%rd7, %rd3;
	mul.wide.s32 	%rd8, %r1, 4;
	add.s64 	%rd9, %rd5, %rd8;
	ld.global.f32 	%f11, [%rd9];
	add.s64 	%rd10, %rd6, %rd8;
	ld.global.f32 	%f12, [%rd10];
	mul.f32 	%f1, %f11, %f12;
	add.s64 	%rd11, %rd7, %rd8;
	ld.global.f32 	%f2, [%rd11];
	abs.f32 	%f3, %f2;
	setp.lt.f32 	%p2, %f3, 0f00800000;
	mul.f32 	%f13, %f3, 0f4B800000;
	selp.f32 	%f14, %f13, %f3, %p2;
	selp.f32 	%f15, 0fC1C00000, 0f00000000, %p2;
	mov.b32 	%r5, %f14;
	add.s32 	%r6, %r5, -1060439283;
	and.b32  	%r7, %r6, -8388608;
	sub.s32 	%r8, %r5, %r7;
	mov.b32 	%f16, %r8;
	cvt.rn.f32.s32 	%f17, %r7;
	fma.rn.f32 	%f18, %f17, 0f34000000, %f15;
	add.f32 	%f19, %f16, 0fBF800000;
	add.f32 	%f20, %f16, 0f3F800000;
	rcp.approx.ftz.f32 	%f21, %f20;
	add.f32 	%f22, %f19, %f19;
	mul.f32 	%f23, %f22, %f21;
	mul.f32 	%f24, %f23, %f23;
	sub.f32 	%f25, %f19, %f23;
	add.f32 	%f26, %f25, %f25;
	neg.f32 	%f27, %f23;
	fma.rn.f32 	%f28, %f27, %f19, %f26;
	mul.rn.f32 	%f29, %f21, %f28;
	fma.rn.f32 	%f30, %f24, 0f3A2C32E4, 0f3B52E7DB;
	fma.rn.f32 	%f31, %f30, %f24, 0f3C93BB73;
	fma.rn.f32 	%f32, %f31, %f24, 0f3DF6384F;
	mul.rn.f32 	%f33, %f32, %f24;
	fma.rn.f32 	%f34, %f23, 0f3FB8AA3B, %f18;
	sub.f32 	%f35, %f18, %f34;
	fma.rn.f32 	%f36, %f23, 0f3FB8AA3B, %f35;
	fma.rn.f32 	%f37, %f29, 0f3FB8AA3B, %f36;
	fma.rn.f32 	%f38, %f23, 0f32A55E34, %f37;
	mul.f32 	%f39, %f33, 0f40400000;
	fma.rn.f32 	%f40, %f39, %f29, %f38;
	fma.rn.f32 	%f41, %f33, %f23, %f40;
	add.rn.f32 	%f42, %f34, %f41;
	neg.f32 	%f43, %f34;
	add.rn.f32 	%f44, %f42, %f43;
	neg.f32 	%f45, %f44;
	add.rn.f32 	%f46, %f41, %f45;
	mov.f32 	%f47, 0f40400000;
	mul.rn.f32 	%f48, %f42, %f47;
	neg.f32 	%f49, %f48;
	fma.rn.f32 	%f50, %f42, 0f40400000, %f49;
	fma.rn.f32 	%f51, %f46, 0f40400000, %f50;
	cvt.rni.f32.f32 	%f52, %f48;
	sub.f32 	%f53, %f48, %f52;
	add.f32 	%f54, %f53, %f51;
	fma.rn.f32 	%f55, %f54, 0f391FCB8E, 0f3AAF85ED;
	fma.rn.f32 	%f56, %f55, %f54, 0f3C1D9856;
	fma.rn.f32 	%f57, %f56, %f54, 0f3D6357BB;
	fma.rn.f32 	%f58, %f57, %f54, 0f3E75FDEC;
	fma.rn.f32 	%f59, %f58, %f54, 0f3F317218;
	fma.rn.f32 	%f60, %f59, %f54, 0f3F800000;
	cvt.rzi.s32.f32 	%r9, %f52;
	setp.gt.f32 	%p3, %f52, 0f00000000;
	selp.b32 	%r10, 0, -2097152000, %p3;
	add.s32 	%r11, %r10, 2130706432;
	mov.b32 	%f61, %r11;
	mul.f32 	%f62, %f60, %f61;
	shl.b32 	%r12, %r9, 23;
	sub.s32 	%r13, %r12, %r10;
	mov.b32 	%f63, %r13;
	mul.f32 	%f64, %f62, %f63;
	abs.f32 	%f65, %f48;
	setp.gt.f32 	%p4, %f65, 0f43180000;
	setp.lt.f32 	%p5, %f48, 0f00000000;
	selp.f32 	%f66, 0f00000000, 0f7F800000, %p5;
	selp.f32 	%f4, %f66, %f64, %p4;
	setp.eq.f32 	%p6, %f2, 0f3F800000;
	mov.f32 	%f70, 0f3F800000;
	@%p6 bra 	$L__BB0_8;
	setp.num.f32 	%p7, %f3, %f3;
	@%p7 bra 	$L__BB0_4;
	mov.f32 	%f67, 0f40400000;
	add.rn.f32 	%f70, %f2, %f67;
	bra.uni 	$L__BB0_8;
$L__BB0_4:
	setp.neu.f32 	%p8, %f2, 0f00000000;
	setp.neu.f32 	%p9, %f3, 0f7F800000;
	and.pred  	%p10, %p8, %p9;
	@%p10 bra 	$L__BB0_6;
	add.f32 	%f70, %f2, %f2;
	bra.uni 	$L__BB0_8;
$L__BB0_6:
	setp.geu.f32 	%p11, %f2, 0f00000000;
	mov.f32 	%f70, %f4;
	@%p11 bra 	$L__BB0_8;
	neg.f32 	%f70, %f4;
$L__BB0_8:
	mul.f32 	%f68, %f9, %f70;
	div.rn.f32 	%f69, %f1, %f68;
	cvta.to.global.u64 	%rd12, %rd4;
	add.s64 	%rd14, %rd12, %rd8;
	st.global.f32 	[%rd14], %f69;
$L__BB0_9:
	ret;

}


// ===== COMPILED SASS (sm_100) =====

	.target	sm_100

	.elftype	@"ET_EXEC"


//--------------------- .note.nv.tkinfo           --------------------------
	.section	.note.nv.tkinfo,"",@"SHT_NOTE"
	.sectionflags	@"SHF_NOTE_NV_TKINFO"
	.tkinfo
        /*0018*/ 	.word	0x00000002
        /*0030*/ 	.string	""
        /*0030*/ 	.string	"ptxas"
        /*0030*/ 	.string	"Cuda compilation tools, release 13.0, V13.0.88"
        /*0030*/ 	.string	"Build cuda_13.0.r13.0/compiler.36424714_0"
        /*0030*/ 	.string	"-arch sm_100 -m 64 "



//--------------------- .note.nv.cuinfo           --------------------------
	.section	.note.nv.cuinfo,"",@"SHT_NOTE"
	.sectionflags	@"SHF_NOTE_NV_CUINFO"
        /*0018*/ 	.short	0x0002
        /*001a*/ 	.short	0x0064
        /*001c*/ 	.short	0x0082
	.zero		2


//--------------------- .nv.info                  --------------------------
	.section	.nv.info,"",@"SHT_CUDA_INFO"
	.align	4


	//----- nvinfo : EIATTR_REGCOUNT
	.align		4
        /*0000*/ 	.byte	0x04, 0x2f
        /*0002*/ 	.short	(.L_1 - .L_0)
	.align		4
.L_0:
        /*0004*/ 	.word	index@(_Z13densityKernelPfS_S_S_f)
        /*0008*/ 	.word	0x00000010


	//----- nvinfo : EIATTR_FRAME_SIZE
	.align		4
.L_1:
        /*000c*/ 	.byte	0x04, 0x11
        /*000e*/ 	.short	(.L_3 - .L_2)
	.align		4
.L_2:
        /*0010*/ 	.word	index@($__internal_0_$__cuda_sm3x_div_rn_noftz_f32_slowpath)
        /*0014*/ 	.word	0x00000000


	//----- nvinfo : EIATTR_FRAME_SIZE
	.align		4
.L_3:
        /*0018*/ 	.byte	0x04, 0x11
        /*001a*/ 	.short	(.L_5 - .L_4)
	.align		4
.L_4:
        /*001c*/ 	.word	index@(_Z13densityKernelPfS_S_S_f)
        /*0020*/ 	.word	0x00000000


	//----- nvinfo : EIATTR_MIN_STACK_SIZE
	.align		4
.L_5:
        /*0024*/ 	.byte	0x04, 0x12
        /*0026*/ 	.short	(.L_7 - .L_6)
	.align		4
.L_6:
        /*0028*/ 	.word	index@(_Z13densityKernelPfS_S_S_f)
        /*002c*/ 	.word	0x00000000
.L_7:


//--------------------- .nv.compat                --------------------------
	.section	.nv.compat,"",@"SHT_CUDA_COMPAT_INFO"
	.align	4
        /*0000*/ 	.byte	0x02, 0x09, 0x00, 0x00, 0x02, 0x02, 0x01, 0x00, 0x02, 0x05, 0x05, 0x00, 0x03, 0x07, 0x01, 0x01
        /*0010*/ 	.byte	0x02, 0x03, 0x00, 0x00, 0x02, 0x06, 0x01, 0x00, 0x04, 0x0b, 0x08, 0x00, 0x01, 0x00, 0x00, 0x00
        /*0020*/ 	.byte	0x00, 0x00, 0x00, 0x00


//--------------------- .nv.info._Z13densityKernelPfS_S_S_f --------------------------
	.section	.nv.info._Z13densityKernelPfS_S_S_f,"",@"SHT_CUDA_INFO"
	.sectionflags	@""
	.align	4


	//----- nvinfo : EIATTR_CUDA_API_VERSION
	.align		4
        /*0000*/ 	.byte	0x04, 0x37
        /*0002*/ 	.short	(.L_9 - .L_8)
.L_8:
        /*0004*/ 	.word	0x00000082


	//----- nvinfo : EIATTR_KPARAM_INFO
	.align		4
.L_9:
        /*0008*/ 	.byte	0x04, 0x17
        /*000a*/ 	.short	(.L_11 - .L_10)
.L_10:
        /*000c*/ 	.word	0x00000000
        /*0010*/ 	.short	0x0004
        /*0012*/ 	.short	0x0020
        /*0014*/ 	.byte	0x00, 0xf0, 0x11, 0x00


	//----- nvinfo : EIATTR_KPARAM_INFO
	.align		4
.L_11:
        /*0018*/ 	.byte	0x04, 0x17
        /*001a*/ 	.short	(.L_13 - .L_12)
.L_12:
        /*001c*/ 	.word	0x00000000
        /*0020*/ 	.short	0x0003
        /*0022*/ 	.short	0x0018
        /*0024*/ 	.byte	0x00, 0xf5, 0x21, 0x00


	//----- nvinfo : EIATTR_KPARAM_INFO
	.align		4
.L_13:
        /*0028*/ 	.byte	0x04, 0x17
        /*002a*/ 	.short	(.L_15 - .L_14)
.L_14:
        /*002c*/ 	.word	0x00000000
        /*0030*/ 	.short	0x0002
        /*0032*/ 	.short	0x0010
        /*0034*/ 	.byte	0x00, 0xf5, 0x21, 0x00


	//----- nvinfo : EIATTR_KPARAM_INFO
	.align		4
.L_15:
        /*0038*/ 	.byte	0x04, 0x17
        /*003a*/ 	.short	(.L_17 - .L_16)
.L_16:
        /*003c*/ 	.word	0x00000000
        /*0040*/ 	.short	0x0001
        /*0042*/ 	.short	0x0008
        /*0044*/ 	.byte	0x00, 0xf5, 0x21, 0x00


	//----- nvinfo : EIATTR_KPARAM_INFO
	.align		4
.L_17:
        /*0048*/ 	.byte	0x04, 0x17
        /*004a*/ 	.short	(.L_19 - .L_18)
.L_18:
        /*004c*/ 	.word	0x00000000
        /*0050*/ 	.short	0x0000
        /*0052*/ 	.short	0x0000
        /*0054*/ 	.byte	0x00, 0xf5, 0x21, 0x00


	//----- nvinfo : EIATTR_SPARSE_MMA_MASK
	.align		4
.L_19:
        /*0058*/ 	.byte	0x03, 0x50
        /*005a*/ 	.short	0x0000


	//----- nvinfo : EIATTR_MAXREG_COUNT
	.align		4
        /*005c*/ 	.byte	0x03, 0x1b
        /*005e*/ 	.short	0x00ff


	//----- nvinfo : EIATTR_MERCURY_ISA_VERSION
	.align		4
        /*0060*/ 	.byte	0x03, 0x5f
        /*0062*/ 	.short	0x0101


	//----- nvinfo : EIATTR_VRC_CTA_INIT_COUNT
	.align		4
        /*0064*/ 	.byte	0x02, 0x4a
	.zero		1
	.zero		1


	//----- nvinfo : EIATTR_EXIT_INSTR_OFFSETS
	.align		4
        /*0068*/ 	.byte	0x04, 0x1c
        /*006a*/ 	.short	(.L_21 - .L_20)


	//   ....[0]....
.L_20:
        /*006c*/ 	.word	0x00000060


	//   ....[1]....
        /*0070*/ 	.word	0x000006d0


	//----- nvinfo : EIATTR_CRS_STACK_SIZE
	.align		4
.L_21:
        /*0074*/ 	.byte	0x04, 0x1e
        /*0076*/ 	.short	(.L_23 - .L_22)
.L_22:
        /*0078*/ 	.word	0x00000000


	//----- nvinfo : EIATTR_CBANK_PARAM_SIZE
	.align		4
.L_23:
        /*007c*/ 	.byte	0x03, 0x19
        /*007e*/ 	.short	0x0024


	//----- nvinfo : EIATTR_PARAM_CBANK
	.align		4
        /*0080*/ 	.byte	0x04, 0x0a
        /*0082*/ 	.short	(.L_25 - .L_24)
	.align		4
.L_24:
        /*0084*/ 	.word	index@(.nv.constant0._Z13densityKernelPfS_S_S_f)
        /*0088*/ 	.short	0x0380
        /*008a*/ 	.short	0x0024


	//----- nvinfo : EIATTR_SW_WAR
	.align		4
.L_25:
        /*008c*/ 	.byte	0x04, 0x36
        /*008e*/ 	.short	(.L_27 - .L_26)
.L_26:
        /*0090*/ 	.word	0x00000008
.L_27:


//--------------------- .nv.callgraph             --------------------------
	.section	.nv.callgraph,"",@"SHT_CUDA_CALLGRAPH"
	.align	4
	.sectionentsize	8
	.align		4
        /*0000*/ 	.word	0x00000000
	.align		4
        /*0004*/ 	.word	0xffffffff
	.align		4
        /*0008*/ 	.word	0x00000000
	.align		4
        /*000c*/ 	.word	0xfffffffe
	.align		4
        /*0010*/ 	.word	0x00000000
	.align		4
        /*0014*/ 	.word	0xfffffffd
	.align		4
        /*0018*/ 	.word	0x00000000
	.align		4
        /*001c*/ 	.word	0xfffffffc


//--------------------- .text._Z13densityKernelPfS_S_S_f --------------------------
	.section	.text._Z13densityKernelPfS_S_S_f,"ax",@progbits
	.align	128
        .global         _Z13densityKernelPfS_S_S_f
        .type           _Z13densityKernelPfS_S_S_f,@function
        .size           _Z13densityKernelPfS_S_S_f,(.L_x_16 - _Z13densityKernelPfS_S_S_f)
        .other          _Z13densityKernelPfS_S_S_f,@"STO_CUDA_ENTRY STV_DEFAULT"
_Z13densityKernelPfS_S_S_f:
.text._Z13densityKernelPfS_S_S_f:
[----:B------:R-:W-:Y:S01]  /*0000*/  LDC R1, c[0x0][0x37c] ;  /* 0x0000df00ff017b82 */ /* 0x000fe20000000800 */
[----:B------:R-:W0:Y:S07]  /*0010*/  S2R R2, SR_TID.X ;  /* 0x0000000000027919 */ /* 0x000e2e0000002100 */
[----:B------:R-:W0:Y:S08]  /*0020*/  S2UR UR4, SR_CTAID.X ;  /* 0x00000000000479c3 */ /* 0x000e300000002500 */
[----:B------:R-:W0:Y:S02]  /*0030*/  LDC R3, c[0x0][0x360] ;  /* 0x0000d800ff037b82 */ /* 0x000e240000000800 */
[----:B0-----:R-:W-:-:S05]  /*0040*/  IMAD R2, R3, UR4, R2 ;  /* 0x0000000403027c24 */ /* 0x001fca000f8e0202 */
[----:B------:R-:W-:-:S13]  /*0050*/  ISETP.GT.AND P0, PT, R2, 0x3ff, PT ;  /* 0x000003ff0200780c */ /* 0x000fda0003f04270 */
[----:B------:R-:W-:Y:S05]  /*0060*/  @P0 EXIT ;  /* 0x000000000000094d */ /* 0x000fea0003800000 */
[----:B------:R-:W0:Y:S01]  /*0070*/  LDC.64 R8, c[0x0][0x390] ;  /* 0x0000e400ff087b82 */ /* 0x000e220000000a00 */
[----:B------:R-:W1:Y:S07]  /*0080*/  LDCU.64 UR4, c[0x0][0x358] ;  /* 0x00006b00ff0477ac */ /* 0x000e6e0008000a00 */
[----:B------:R-:W2:Y:S08]  /*0090*/  LDC.64 R4, c[0x0][0x388] ;  /* 0x0000e200ff047b82 */ /* 0x000eb00000000a00 */
[----:B------:R-:W3:Y:S01]  /*00a0*/  LDC.64 R6, c[0x0][0x380] ;  /* 0x0000e000ff067b82 */ /* 0x000ee20000000a00 */
[----:B0-----:R-:W-:-:S05]  /*00b0*/  IMAD.WIDE R8, R2, 0x4, R8 ;  /* 0x0000000402087825 */ /* 0x001fca00078e0208 */
[----:B-1----:R-:W4:Y:S01]  /*00c0*/  LDG.E R3, desc[UR4][R8.64] ;  /* 0x0000000408037981 */ /* 0x002f22000c1e1900 */
[----:B--2---:R-:W-:-:S06]  /*00d0*/  IMAD.WIDE R4, R2, 0x4, R4 ;  /* 0x0000000402047825 */ /* 0x004fcc00078e0204 */
[----:B------:R0:W2:Y:S01]  /*00e0*/  LDG.E R5, desc[UR4][R4.64] ;  /* 0x0000000404057981 */ /* 0x0000a2000c1e1900 */
[----:B---3--:R-:W-:-:S05]  /*00f0*/  IMAD.WIDE R6, R2, 0x4, R6 ;  /* 0x0000000402067825 */ /* 0x008fca00078e0206 */
[----:B------:R1:W2:Y:S01]  /*0100*/  LDG.E R0, desc[UR4][R6.64] ;  /* 0x0000000406007981 */ /* 0x0002a2000c1e1900 */
[----:B------:R-:W-:Y:S01]  /*0110*/  BSSY.RECONVERGENT B0, `(.L_x_0) ;  /* 0x0000049000007945 */ /* 0x000fe20003800200 */
[C---:B----4-:R-:W-:Y:S01]  /*0120*/  FMUL R10, |R3|.reuse, 16777216 ;  /* 0x4b800000030a7820 */ /* 0x050fe20000400200 */
[----:B------:R-:W-:-:S04]  /*0130*/  FSETP.GEU.AND P0, PT, |R3|, 1.175494350822287508e-38, PT ;  /* 0x008000000300780b */ /* 0x000fc80003f0e200 */
[----:B------:R-:W-:-:S04]  /*0140*/  FSEL R10, R10, |R3|, !P0 ;  /* 0x400000030a0a7208 */ /* 0x000fc80004000000 */
[----:B------:R-:W-:-:S04]  /*0150*/  IADD3 R11, PT, PT, R10, -0x3f3504f3, RZ ;  /* 0xc0cafb0d0a0b7810 */ /* 0x000fc80007ffe0ff */
[----:B------:R-:W-:-:S05]  /*0160*/  LOP3.LUT R11, R11, 0xff800000, RZ, 0xc0, !PT ;  /* 0xff8000000b0b7812 */ /* 0x000fca00078ec0ff */
[----:B------:R-:W-:-:S04]  /*0170*/  IMAD.IADD R10, R10, 0x1, -R11 ;  /* 0x000000010a0a7824 */ /* 0x000fc800078e0a0b */
[----:B------:R-:W-:-:S06]  /*0180*/  FADD R8, R10, 1 ;  /* 0x3f8000000a087421 */ /* 0x000fcc0000000000 */
[----:B------:R-:W3:Y:S01]  /*0190*/  MUFU.RCP R8, R8 ;  /* 0x0000000800087308 */ /* 0x000ee20000001000 */
[----:B------:R-:W-:Y:S01]  /*01a0*/  FADD R10, R10, -1 ;  /* 0xbf8000000a0a7421 */ /* 0x000fe20000000000 */
[----:B0-----:R-:W-:Y:S02]  /*01b0*/  FSEL R4, RZ, -24, P0 ;  /* 0xc1c00000ff047808 */ /* 0x001fe40000000000 */
[----:B------:R-:W-:Y:S01]  /*01c0*/  I2FP.F32.S32 R11, R11 ;  /* 0x0000000b000b7245 */ /* 0x000fe20000201400 */
[----:B-1----:R-:W-:-:S04]  /*01d0*/  FADD R7, R10, R10 ;  /* 0x0000000a0a077221 */ /* 0x002fc80000000000 */
[----:B------:R-:W-:Y:S01]  /*01e0*/  FFMA R4, R11, 1.1920928955078125e-07, R4 ;  /* 0x340000000b047823 */ /* 0x000fe20000000004 */
[----:B------:R-:W-:Y:S02]  /*01f0*/  HFMA2 R11, -RZ, RZ, 0.771484375, 0.21533203125 ;  /* 0x3a2c32e4ff0b7431 */ /* 0x000fe400000001ff */
[----:B---3--:R-:W-:-:S04]  /*0200*/  FMUL R7, R8, R7 ;  /* 0x0000000708077220 */ /* 0x008fc80000400000 */
[----:B------:R-:W-:Y:S01]  /*0210*/  FADD R9, R10, -R7 ;  /* 0x800000070a097221 */ /* 0x000fe20000000000 */
[C---:B------:R-:W-:Y:S01]  /*0220*/  FMUL R6, R7.reuse, R7 ;  /* 0x0000000707067220 */ /* 0x040fe20000400000 */
[----:B------:R-:W-:Y:S02]  /*0230*/  FFMA R13, R7, 1.4426950216293334961, R4 ;  /* 0x3fb8aa3b070d7823 */ /* 0x000fe40000000004 */
[----:B------:R-:W-:Y:S01]  /*0240*/  FADD R9, R9, R9 ;  /* 0x0000000909097221 */ /* 0x000fe20000000000 */
[----:B------:R-:W-:Y:S01]  /*0250*/  FFMA R11, R6, R11, 0.0032181653659790754318 ;  /* 0x3b52e7db060b7423 */ /* 0x000fe2000000000b */
[----:B------:R-:W-:Y:S02]  /*0260*/  FADD R4, R4, -R13 ;  /* 0x8000000d04047221 */ /* 0x000fe40000000000 */
[----:B------:R-:W-:Y:S01]  /*0270*/  FFMA R9, R10, -R7, R9 ;  /* 0x800000070a097223 */ /* 0x000fe20000000009 */
[----:B------:R-:W-:Y:S01]  /*0280*/  FFMA R11, R6, R11, 0.018033718690276145935 ;  /* 0x3c93bb73060b7423 */ /* 0x000fe2000000000b */
[----:B------:R-:W-:-:S02]  /*0290*/  FFMA R4, R7, 1.4426950216293334961, R4 ;  /* 0x3fb8aa3b07047823 */ /* 0x000fc40000000004 */
[----:B------:R-:W-:Y:S01]  /*02a0*/  FMUL R9, R8, R9 ;  /* 0x0000000908097220 */ /* 0x000fe20000400000 */
[----:B------:R-:W-:-:S03]  /*02b0*/  FFMA R11, R6, R11, 0.12022458761930465698 ;  /* 0x3df6384f060b7423 */ /* 0x000fc6000000000b */
[----:B------:R-:W-:Y:S01]  /*02c0*/  FFMA R4, R9, 1.4426950216293334961, R4 ;  /* 0x3fb8aa3b09047823 */ /* 0x000fe20000000004 */
[----:B------:R-:W-:-:S03]  /*02d0*/  FMUL R6, R6, R11 ;  /* 0x0000000b06067220 */ /* 0x000fc60000400000 */
[----:B------:R-:W-:Y:S01]  /*02e0*/  FFMA R4, R7, 1.9251366722983220825e-08, R4 ;  /* 0x32a55e3407047823 */ /* 0x000fe20000000004 */
[----:B------:R-:W-:-:S04]  /*02f0*/  FMUL R8, R6, 3 ;  /* 0x4040000006087820 */ /* 0x000fc80000400000 */
[----:B------:R-:W-:-:S04]  /*0300*/  FFMA R9, R9, R8, R4 ;  /* 0x0000000809097223 */ /* 0x000fc80000000004 */
[----:B------:R-:W-:-:S04]  /*0310*/  FFMA R6, R7, R6, R9 ;  /* 0x0000000607067223 */ /* 0x000fc80000000009 */
[----:B------:R-:W-:-:S04]  /*0320*/  FADD R4, R13, R6 ;  /* 0x000000060d047221 */ /* 0x000fc80000000000 */
[----:B------:R-:W-:-:S04]  /*0330*/  FMUL R7, R4, 3 ;  /* 0x4040000004077820 */ /* 0x000fc80000400000 */
[----:B------:R-:W0:Y:S01]  /*0340*/  FRND R8, R7 ;  /* 0x0000000700087307 */ /* 0x000e220000201000 */
[----:B------:R-:W-:Y:S01]  /*0350*/  FADD R13, -R13, R4 ;  /* 0x000000040d0d7221 */ /* 0x000fe20000000100 */
[----:B------:R-:W-:-:S03]  /*0360*/  FFMA R4, R4, 3, -R7 ;  /* 0x4040000004047823 */ /* 0x000fc60000000807 */
[----:B------:R-:W-:-:S04]  /*0370*/  FADD R13, R6, -R13 ;  /* 0x8000000d060d7221 */ /* 0x000fc80000000000 */
[----:B------:R-:W-:Y:S01]  /*0380*/  FFMA R4, R13, 3, R4 ;  /* 0x404000000d047823 */ /* 0x000fe20000000004 */
[----:B------:R-:W-:Y:S02]  /*0390*/  IMAD.MOV.U32 R11, RZ, RZ, 0x391fcb8e ;  /* 0x391fcb8eff0b7424 */ /* 0x000fe400078e00ff */
[----:B0-----:R-:W-:-:S04]  /*03a0*/  FADD R9, R7, -R8 ;  /* 0x8000000807097221 */ /* 0x001fc80000000000 */
[----:B------:R-:W-:-:S04]  /*03b0*/  FADD R4, R4, R9 ;  /* 0x0000000904047221 */ /* 0x000fc80000000000 */
[----:B------:R-:W-:-:S04]  /*03c0*/  FFMA R9, R4, R11, 0.0013391353422775864601 ;  /* 0x3aaf85ed04097423 */ /* 0x000fc8000000000b */
[C---:B------:R-:W-:Y:S01]  /*03d0*/  FFMA R9, R4.reuse, R9, 0.0096188392490148544312 ;  /* 0x3c1d985604097423 */ /* 0x040fe20000000009 */
[----:B------:R-:W0:Y:S03]  /*03e0*/  F2I.NTZ R6, R7 ;  /* 0x0000000700067305 */ /* 0x000e260000203100 */
[----:B------:R-:W-:Y:S01]  /*03f0*/  FFMA R9, R4, R9, 0.055503588169813156128 ;  /* 0x3d6357bb04097423 */ /* 0x000fe20000000009 */
[----:B------:R-:W-:-:S03]  /*0400*/  FSETP.GT.AND P0, PT, R8, RZ, PT ;  /* 0x000000ff0800720b */ /* 0x000fc60003f04000 */
[C---:B------:R-:W-:Y:S01]  /*0410*/  FFMA R9, R4.reuse, R9, 0.24022644758224487305 ;  /* 0x3e75fdec04097423 */ /* 0x040fe20000000009 */
[----:B------:R-:W-:Y:S02]  /*0420*/  FSETP.NEU.AND P2, PT, R3, 1, PT ;  /* 0x3f8000000300780b */ /* 0x000fe40003f4d000 */
[----:B------:R-:W-:Y:S01]  /*0430*/  SEL R11, RZ, 0x83000000, P0 ;  /* 0x83000000ff0b7807 */ /* 0x000fe20000000000 */
[----:B------:R-:W-:Y:S01]  /*0440*/  FFMA R9, R4, R9, 0.69314718246459960938 ;  /* 0x3f31721804097423 */ /* 0x000fe20000000009 */
[----:B------:R-:W-:-:S03]  /*0450*/  FSETP.GT.AND P0, PT, |R7|, 152, PT ;  /* 0x431800000700780b */ /* 0x000fc60003f04200 */
[----:B------:R-:W-:Y:S01]  /*0460*/  FFMA R9, R4, R9, 1 ;  /* 0x3f80000004097423 */ /* 0x000fe20000000009 */
[----:B------:R-:W-:Y:S01]  /*0470*/  IADD3 R4, PT, PT, R11, 0x7f000000, RZ ;  /* 0x7f0000000b047810 */ /* 0x000fe20007ffe0ff */
[----:B0-----:R-:W-:Y:S01]  /*0480*/  IMAD R11, R6, 0x800000, -R11 ;  /* 0x00800000060b7824 */ /* 0x001fe200078e0a0b */
[----:B------:R-:W-:-:S03]  /*0490*/  FSETP.GEU.AND P1, PT, R7, RZ, PT ;  /* 0x000000ff0700720b */ /* 0x000fc60003f2e000 */
[----:B------:R-:W-:Y:S01]  /*04a0*/  FMUL R4, R9, R4 ;  /* 0x0000000409047220 */ /* 0x000fe20000400000 */
[----:B--2---:R-:W-:Y:S01]  /*04b0*/  FMUL R0, R0, R5 ;  /* 0x0000000500007220 */ /* 0x004fe20000400000 */
[----:B------:R-:W-:Y:S02]  /*04c0*/  MOV R5, 0x3f800000 ;  /* 0x3f80000000057802 */ /* 0x000fe40000000f00 */
[----:B------:R-:W-:Y:S01]  /*04d0*/  FMUL R4, R4, R11 ;  /* 0x0000000b04047220 */ /* 0x000fe20000400000 */
[----:B------:R-:W-:Y:S01]  /*04e0*/  @P0 FSEL R4, RZ, +INF , !P1 ;  /* 0x7f800000ff040808 */ /* 0x000fe20004800000 */
[----:B------:R-:W-:Y:S06]  /*04f0*/  @!P2 BRA `(.L_x_1) ;  /* 0x000000000028a947 */ /* 0x000fec0003800000 */
[----:B------:R-:W-:-:S13]  /*0500*/  FSETP.NAN.AND P0, PT, |R3|, |R3|, PT ;  /* 0x400000030300720b */ /* 0x000fda0003f08200 */
[----:B------:R-:W-:Y:S01]  /*0510*/  @P0 FADD R5, R3, 3 ;  /* 0x4040000003050421 */ /* 0x000fe20000000000 */
[----:B------:R-:W-:Y:S06]  /*0520*/  @P0 BRA `(.L_x_1) ;  /* 0x00000000001c0947 */ /* 0x000fec0003800000 */
[----:B------:R-:W-:-:S04]  /*0530*/  FSETP.NEU.AND P0, PT, |R3|, +INF , PT ;  /* 0x7f8000000300780b */ /* 0x000fc80003f0d200 */
[----:B------:R-:W-:-:S13]  /*0540*/  FSETP.NEU.AND P0, PT, R3, RZ, P0 ;  /* 0x000000ff0300720b */ /* 0x000fda000070d000 */
[----:B------:R-:W-:Y:S01]  /*0550*/  @!P0 FADD R5, R3, R3 ;  /* 0x0000000303058221 */ /* 0x000fe20000000000 */
[----:B------:R-:W-:Y:S06]  /*0560*/  @!P0 BRA `(.L_x_1) ;  /* 0x00000000000c8947 */ /* 0x000fec0003800000 */
[----:B------:R-:W-:Y:S01]  /*0570*/  FSETP.GEU.AND P0, PT, R3, RZ, PT ;  /* 0x000000ff0300720b */ /* 0x000fe20003f0e000 */
[----:B------:R-:W-:-:S12]  /*0580*/  IMAD.MOV.U32 R5, RZ, RZ, R4 ;  /* 0x000000ffff057224 */ /* 0x000fd800078e0004 */
[----:B------:R-:W-:-:S07]  /*0590*/  @!P0 FADD R5, -R4, -RZ ;  /* 0x800000ff04058221 */ /* 0x000fce0000000100 */
.L_x_1:
[----:B------:R-:W-:Y:S05]  /*05a0*/  BSYNC.RECONVERGENT B0 ;  /* 0x0000000000007941 */ /* 0x000fea0003800200 */
.L_x_0:
[----:B------:R-:W0:Y:S01]  /*05b0*/  LDCU UR6, c[0x0][0x3a0] ;  /* 0x00007400ff0677ac */ /* 0x000e220008000800 */
[----:B------:R-:W-:Y:S01]  /*05c0*/  BSSY.RECONVERGENT B0, `(.L_x_2) ;  /* 0x000000d000007945 */ /* 0x000fe20003800200 */
[----:B0-----:R-:W-:-:S04]  /*05d0*/  FMUL R9, R5, UR6 ;  /* 0x0000000605097c20 */ /* 0x001fc80008400000 */
[----:B------:R-:W0:Y:S08]  /*05e0*/  MUFU.RCP R3, R9 ;  /* 0x0000000900037308 */ /* 0x000e300000001000 */
[----:B------:R-:W1:Y:S01]  /*05f0*/  FCHK P0, R0, R9 ;  /* 0x0000000900007302 */ /* 0x000e620000000000 */
[----:B0-----:R-:W-:-:S04]  /*0600*/  FFMA R4, -R9, R3, 1 ;  /* 0x3f80000009047423 */ /* 0x001fc80000000103 */
[----:B------:R-:W-:-:S04]  /*0610*/  FFMA R3, R3, R4, R3 ;  /* 0x0000000403037223 */ /* 0x000fc80000000003 */
[----:B------:R-:W-:-:S04]  /*0620*/  FFMA R4, R0, R3, RZ ;  /* 0x0000000300047223 */ /* 0x000fc800000000ff */
[----:B------:R-:W-:-:S04]  /*0630*/  FFMA R5, -R9, R4, R0 ;  /* 0x0000000409057223 */ /* 0x000fc80000000100 */
[----:B------:R-:W-:Y:S01]  /*0640*/  FFMA R7, R3, R5, R4 ;  /* 0x0000000503077223 */ /* 0x000fe20000000004 */
[----:B-1----:R-:W-:Y:S06]  /*0650*/  @!P0 BRA `(.L_x_3) ;  /* 0x00000000000c8947 */ /* 0x002fec0003800000 */
[----:B------:R-:W-:-:S07]  /*0660*/  MOV R4, 0x680 ;  /* 0x0000068000047802 */ /* 0x000fce0000000f00 */
[----:B------:R-:W-:Y:S05]  /*0670*/  CALL.REL.NOINC `($__internal_0_$__cuda_sm3x_div_rn_noftz_f32_slowpath) ;  /* 0x0000000000187944 */ /* 0x000fea0003c00000 */
[----:B------:R-:W-:-:S07]  /*0680*/  MOV R7, R0 ;  /* 0x0000000000077202 */ /* 0x000fce0000000f00 */
.L_x_3:
[----:B------:R-:W-:Y:S05]  /*0690*/  BSYNC.RECONVERGENT B0 ;  /* 0x0000000000007941 */ /* 0x000fea0003800200 */
.L_x_2:
[----:B------:R-:W0:Y:S02]  /*06a0*/  LDC.64 R4, c[0x0][0x398] ;  /* 0x0000e600ff047b82 */ /* 0x000e240000000a00 */
[----:B0-----:R-:W-:-:S05]  /*06b0*/  IMAD.WIDE R2, R2, 0x4, R4 ;  /* 0x0000000402027825 */ /* 0x001fca00078e0204 */
[----:B------:R-:W-:Y:S01]  /*06c0*/  STG.E desc[UR4][R2.64], R7 ;  /* 0x0000000702007986 */ /* 0x000fe2000c101904 */
[----:B------:R-:W-:Y:S05]  /*06d0*/  EXIT ;  /* 0x000000000000794d */ /* 0x000fea0003800000 */
        .weak           $__internal_0_$__cuda_sm3x_div_rn_noftz_f32_slowpath
        .type           $__internal_0_$__cuda_sm3x_div_rn_noftz_f32_slowpath,@function
        .size           $__internal_0_$__cuda_sm3x_div_rn_noftz_f32_slowpath,(.L_x_16 - $__internal_0_$__cuda_sm3x_div_rn_noftz_f32_slowpath)
$__internal_0_$__cuda_sm3x_div_rn_noftz_f32_slowpath:
[----:B------:R-:W-:Y:S01]  /*06e0*/  SHF.R.U32.HI R5, RZ, 0x17, R9 ;  /* 0x00000017ff057819 */ /* 0x000fe20000011609 */
[----:B------:R-:W-:Y:S01]  /*06f0*/  BSSY.RECONVERGENT B1, `(.L_x_4) ;  /* 0x0000065000017945 */ /* 0x000fe20003800200 */
[--C-:B------:R-:W-:Y:S01]  /*0700*/  SHF.R.U32.HI R3, RZ, 0x17, R0.reuse ;  /* 0x00000017ff037819 */ /* 0x100fe20000011600 */
[----:B------:R-:W-:Y:S01]  /*0710*/  IMAD.MOV.U32 R6, RZ, RZ, R0 ;  /* 0x000000ffff067224 */ /* 0x000fe200078e0000 */
[----:B------:R-:W-:Y:S02]  /*0720*/  LOP3.LUT R12, R5, 0xff, RZ, 0xc0, !PT ;  /* 0x000000ff050c7812 */ /* 0x000fe400078ec0ff */
[----:B------:R-:W-:Y:S02]  /*0730*/  LOP3.LUT R5, R3, 0xff, RZ, 0xc0, !PT ;  /* 0x000000ff03057812 */ /* 0x000fe400078ec0ff */
[----:B------:R-:W-:Y:S01]  /*0740*/  MOV R7, R9 ;  /* 0x0000000900077202 */ /* 0x000fe20000000f00 */
[----:B------:R-:W-:Y:S01]  /*0750*/  VIADD R11, R12, 0xffffffff ;  /* 0xffffffff0c0b7836 */ /* 0x000fe20000000000 */
[----:B------:R-:W-:-:S04]  /*0760*/  IADD3 R10, PT, PT, R5, -0x1, RZ ;  /* 0xffffffff050a7810 */ /* 0x000fc80007ffe0ff */
[----:B------:R-:W-:-:S04]  /*0770*/  ISETP.GT.U32.AND P0, PT, R11, 0xfd, PT ;  /* 0x000000fd0b00780c */ /* 0x000fc80003f04070 */
[----:B------:R-:W-:-:S13]  /*0780*/  ISETP.GT.U32.OR P0, PT, R10, 0xfd, P0 ;  /* 0x000000fd0a00780c */ /* 0x000fda0000704470 */
[----:B------:R-:W-:Y:S01]  /*0790*/  @!P0 IMAD.MOV.U32 R8, RZ, RZ, RZ ;  /* 0x000000ffff088224 */ /* 0x000fe200078e00ff */
[----:B------:R-:W-:Y:S06]  /*07a0*/  @!P0 BRA `(.L_x_5) ;  /* 0x0000000000608947 */ /* 0x000fec0003800000 */
[----:B------:R-:W-:Y:S02]  /*07b0*/  FSETP.GTU.FTZ.AND P0, PT, |R0|, +INF , PT ;  /* 0x7f8000000000780b */ /* 0x000fe40003f1c200 */
[----:B------:R-:W-:Y:S02]  /*07c0*/  FSETP.GTU.FTZ.AND P1, PT, |R9|, +INF , PT ;  /* 0x7f8000000900780b */ /* 0x000fe40003f3c200 */
[----:B------:R-:W-:Y:S02]  /*07d0*/  MOV R3, R9 ;  /* 0x0000000900037202 */ /* 0x000fe40000000f00 */
[----:B------:R-:W-:-:S13]  /*07e0*/  PLOP3.LUT P0, PT, P0, P1, PT, 0xf8, 0x8f ;  /* 0x00000000008f781c */ /* 0x000fda0000703f70 */
[----:B------:R-:W-:Y:S05]  /*07f0*/  @P0 BRA `(.L_x_6) ;  /* 0x00000004004c0947 */ /* 0x000fea0003800000 */
[----:B------:R-:W-:-:S13]  /*0800*/  LOP3.LUT P0, RZ, R7, 0x7fffffff, R6, 0xc8, !PT ;  /* 0x7fffffff07ff7812 */ /* 0x000fda000780c806 */
[----:B------:R-:W-:Y:S05]  /*0810*/  @!P0 BRA `(.L_x_7) ;  /* 0x00000004003c8947 */ /* 0x000fea0003800000 */
[C---:B------:R-:W-:Y:S02]  /*0820*/  FSETP.NEU.FTZ.AND P2, PT, |R0|.reuse, +INF , PT ;  /* 0x7f8000000000780b */ /* 0x040fe40003f5d200 */
[----:B------:R-:W-:Y:S02]  /*0830*/  FSETP.NEU.FTZ.AND P1, PT, |R3|, +INF , PT ;  /* 0x7f8000000300780b */ /* 0x000fe40003f3d200 */
[----:B------:R-:W-:-:S11]  /*0840*/  FSETP.NEU.FTZ.AND P0, PT, |R0|, +INF , PT ;  /* 0x7f8000000000780b */ /* 0x000fd60003f1d200 */
[----:B------:R-:W-:Y:S05]  /*0850*/  @!P1 BRA !P2, `(.L_x_7) ;  /* 0x00000004002c9947 */ /* 0x000fea0005000000 */
[----:B------:R-:W-:-:S04]  /*0860*/  LOP3.LUT P2, RZ, R6, 0x7fffffff, RZ, 0xc0, !PT ;  /* 0x7fffffff06ff7812 */ /* 0x000fc8000784c0ff */
[----:B------:R-:W-:-:S13]  /*0870*/  PLOP3.LUT P1, PT, P1, P2, PT, 0x2f, 0xf2 ;  /* 0x0000000000f2781c */ /* 0x000fda0000f24577 */
[----:B------:R-:W-:Y:S05]  /*0880*/  @P1 BRA `(.L_x_8) ;  /* 0x0000000400181947 */ /* 0x000fea0003800000 */
[----:B------:R-:W-:-:S04]  /*0890*/  LOP3.LUT P1, RZ, R7, 0x7fffffff, RZ, 0xc0, !PT ;  /* 0x7fffffff07ff7812 */ /* 0x000fc8000782c0ff */
[----:B------:R-:W-:-:S13]  /*08a0*/  PLOP3.LUT P0, PT, P0, P1, PT, 0x2f, 0xf2 ;  /* 0x0000000000f2781c */ /* 0x000fda0000702577 */
[----:B------:R-:W-:Y:S05]  /*08b0*/  @P0 BRA `(.L_x_9) ;  /* 0x0000000400000947 */ /* 0x000fea0003800000 */
[----:B------:R-:W-:Y:S02]  /*08c0*/  ISETP.GE.AND P0, PT, R10, RZ, PT ;  /* 0x000000ff0a00720c */ /* 0x000fe40003f06270 */
[----:B------:R-:W-:-:S11]  /*08d0*/  ISETP.GE.AND P1, PT, R11, RZ, PT ;  /* 0x000000ff0b00720c */ /* 0x000fd60003f26270 */
[----:B------:R-:W-:Y:S01]  /*08e0*/  @P0 IMAD.MOV.U32 R8, RZ, RZ, RZ ;  /* 0x000000ffff080224 */ /* 0x000fe200078e00ff */
[----:B------:R-:W-:Y:S01]  /*08f0*/  @!P0 MOV R8, 0xffffffc0 ;  /* 0xffffffc000088802 */ /* 0x000fe20000000f00 */
[----:B------:R-:W-:Y:S01]  /*0900*/  @!P0 FFMA R6, R0, 1.84467440737095516160e+19, RZ ;  /* 0x5f80000000068823 */ /* 0x000fe200000000ff */
[----:B------:R-:W-:-:S03]  /*0910*/  @!P1 FFMA R7, R3, 1.84467440737095516160e+19, RZ ;  /* 0x5f80000003079823 */ /* 0x000fc600000000ff */
[----:B------:R-:W-:-:S07]  /*0920*/  @!P1 VIADD R8, R8, 0x40 ;  /* 0x0000004008089836 */ /* 0x000fce0000000000 */
.L_x_5:
[----:B------:R-:W-:Y:S01]  /*0930*/  LEA R0, R12, 0xc0800000, 0x17 ;  /* 0xc08000000c007811 */ /* 0x000fe200078eb8ff */
[----:B------:R-:W-:Y:S01]  /*0940*/  VIADD R5, R5, 0xffffff81 ;  /* 0xffffff8105057836 */ /* 0x000fe20000000000 */
[----:B------:R-:W-:Y:S02]  /*0950*/  BSSY.RECONVERGENT B2, `(.L_x_10) ;  /* 0x0000035000027945 */ /* 0x000fe40003800200 */
[----:B------:R-:W-:Y:S01]  /*0960*/  IADD3 R7, PT, PT, -R0, R7, RZ ;  /* 0x0000000700077210 */ /* 0x000fe20007ffe1ff */
[C---:B------:R-:W-:Y:S01]  /*0970*/  IMAD R0, R5.reuse, -0x800000, R6 ;  /* 0xff80000005007824 */ /* 0x040fe200078e0206 */
[----:B------:R-:W-:Y:S02]  /*0980*/  IADD3 R5, PT, PT, R5, 0x7f, -R12 ;  /* 0x0000007f05057810 */ /* 0x000fe40007ffe80c */
[----:B------:R-:W0:Y:S01]  /*0990*/  MUFU.RCP R3, R7 ;  /* 0x0000000700037308 */ /* 0x000e220000001000 */
[----:B------:R-:W-:Y:S01]  /*09a0*/  FADD.FTZ R9, -R7, -RZ ;  /* 0x800000ff07097221 */ /* 0x000fe20000010100 */
[----:B------:R-:W-:-:S03]  /*09b0*/  IADD3 R5, PT, PT, R5, R8, RZ ;  /* 0x0000000805057210 */ /* 0x000fc60007ffe0ff */
[----:B0-----:R-:W-:-:S04]  /*09c0*/  FFMA R10, R3, R9, 1 ;  /* 0x3f800000030a7423 */ /* 0x001fc80000000009 */
[----:B------:R-:W-:-:S04]  /*09d0*/  FFMA R10, R3, R10, R3 ;  /* 0x0000000a030a7223 */ /* 0x000fc80000000003 */
[----:B------:R-:W-:-:S04]  /*09e0*/  FFMA R3, R0, R10, RZ ;  /* 0x0000000a00037223 */ /* 0x000fc800000000ff */
[----:B------:R-:W-:-:S04]  /*09f0*/  FFMA R6, R9, R3, R0 ;  /* 0x0000000309067223 */ /* 0x000fc80000000000 */
[----:B------:R-:W-:-:S04]  /*0a00*/  FFMA R11, R10, R6, R3 ;  /* 0x000000060a0b7223 */ /* 0x000fc80000000003 */
[----:B------:R-:W-:-:S04]  /*0a10*/  FFMA R6, R9, R11, R0 ;  /* 0x0000000b09067223 */ /* 0x000fc80000000000 */
[----:B------:R-:W-:-:S05]  /*0a20*/  FFMA R0, R10, R6, R11 ;  /* 0x000000060a007223 */ /* 0x000fca000000000b */
[----:B------:R-:W-:-:S04]  /*0a30*/  SHF.R.U32.HI R3, RZ, 0x17, R0 ;  /* 0x00000017ff037819 */ /* 0x000fc80000011600 */
[----:B------:R-:W-:-:S04]  /*0a40*/  LOP3.LUT R3, R3, 0xff, RZ, 0xc0, !PT ;  /* 0x000000ff03037812 */ /* 0x000fc800078ec0ff */
[----:B------:R-:W-:-:S05]  /*0a50*/  IADD3 R7, PT, PT, R3, R5, RZ ;  /* 0x0000000503077210 */ /* 0x000fca0007ffe0ff */
[----:B------:R-:W-:-:S05]  /*0a60*/  VIADD R3, R7, 0xffffffff ;  /* 0xffffffff07037836 */ /* 0x000fca0000000000 */
[----:B------:R-:W-:-:S13]  /*0a70*/  ISETP.GE.U32.AND P0, PT, R3, 0xfe, PT ;  /* 0x000000fe0300780c */ /* 0x000fda0003f06070 */
[----:B------:R-:W-:Y:S05]  /*0a80*/  @!P0 BRA `(.L_x_11) ;  /* 0x0000000000808947 */ /* 0x000fea0003800000 */
[----:B------:R-:W-:-:S13]  /*0a90*/  ISETP.GT.AND P0, PT, R7, 0xfe, PT ;  /* 0x000000fe0700780c */ /* 0x000fda0003f04270 */
[----:B------:R-:W-:Y:S05]  /*0aa0*/  @P0 BRA `(.L_x_12) ;  /* 0x00000000006c0947 */ /* 0x000fea0003800000 */
[----:B------:R-:W-:-:S13]  /*0ab0*/  ISETP.GE.AND P0, PT, R7, 0x1, PT ;  /* 0x000000010700780c */ /* 0x000fda0003f06270 */
[----:B------:R-:W-:Y:S05]  /*0ac0*/  @P0 BRA `(.L_x_13) ;  /* 0x0000000000740947 */ /* 0x000fea0003800000 */
[----:B------:R-:W-:Y:S02]  /*0ad0*/  ISETP.GE.AND P0, PT, R7, -0x18, PT ;  /* 0xffffffe80700780c */ /* 0x000fe40003f06270 */
[----:B------:R-:W-:-:S11]  /*0ae0*/  LOP3.LUT R0, R0, 0x80000000, RZ, 0xc0, !PT ;  /* 0x8000000000007812 */ /* 0x000fd600078ec0ff */
[----:B------:R-:W-:Y:S05]  /*0af0*/  @!P0 BRA `(.L_x_13) ;  /* 0x0000000000688947 */ /* 0x000fea0003800000 */
[CCC-:B------:R-:W-:Y:S01]  /*0b00*/  FFMA.RZ R3, R10.reuse, R6.reuse, R11.reuse ;  /* 0x000000060a037223 */ /* 0x1c0fe2000000c00b */
[C---:B------:R-:W-:Y:S02]  /*0b10*/  IADD3 R8, PT, PT, R7.reuse, 0x20, RZ ;  /* 0x0000002007087810 */ /* 0x040fe40007ffe0ff */
[----:B------:R-:W-:Y:S02]  /*0b20*/  ISETP.NE.AND P2, PT, R7, RZ, PT ;  /* 0x000000ff0700720c */ /* 0x000fe40003f45270 */
[----:B------:R-:W-:Y:S01]  /*0b30*/  LOP3.LUT R5, R3, 0x7fffff, RZ, 0xc0, !PT ;  /* 0x007fffff03057812 */ /* 0x000fe200078ec0ff */
[CCC-:B------:R-:W-:Y:S01]  /*0b40*/  FFMA.RP R3, R10.reuse, R6.reuse, R11.reuse ;  /* 0x000000060a037223 */ /* 0x1c0fe2000000800b */
[----:B------:R-:W-:Y:S01]  /*0b50*/  FFMA.RM R6, R10, R6, R11 ;  /* 0x000000060a067223 */ /* 0x000fe2000000400b */
[----:B------:R-:W-:Y:S02]  /*0b60*/  ISETP.NE.AND P1, PT, R7, RZ, PT ;  /* 0x000000ff0700720c */ /* 0x000fe40003f25270 */
[----:B------:R-:W-:-:S02]  /*0b70*/  LOP3.LUT R5, R5, 0x800000, RZ, 0xfc, !PT ;  /* 0x0080000005057812 */ /* 0x000fc400078efcff */
[----:B------:R-:W-:Y:S02]  /*0b80*/  IADD3 R7, PT, PT, -R7, RZ, RZ ;  /* 0x000000ff07077210 */ /* 0x000fe40007ffe1ff */
[----:B------:R-:W-:Y:S02]  /*0b90*/  SHF.L.U32 R8, R5, R8, RZ ;  /* 0x0000000805087219 */ /* 0x000fe400000006ff */
[----:B------:R-:W-:Y:S02]  /*0ba0*/  FSETP.NEU.FTZ.AND P0, PT, R3, R6, PT ;  /* 0x000000060300720b */ /* 0x000fe40003f1d000 */
[----:B------:R-:W-:Y:S02]  /*0bb0*/  SEL R6, R7, RZ, P2 ;  /* 0x000000ff07067207 */ /* 0x000fe40001000000 */
[----:B------:R-:W-:Y:S02]  /*0bc0*/  ISETP.NE.AND P1, PT, R8, RZ, P1 ;  /* 0x000000ff0800720c */ /* 0x000fe40000f25270 */
[----:B------:R-:W-:-:S02]  /*0bd0*/  SHF.R.U32.HI R6, RZ, R6, R5 ;  /* 0x00000006ff067219 */ /* 0x000fc40000011605 */
[----:B------:R-:W-:Y:S02]  /*0be0*/  PLOP3.LUT P0, PT, P0, P1, PT, 0xf8, 0x8f ;  /* 0x00000000008f781c */ /* 0x000fe40000703f70 */
[----:B------:R-:W-:Y:S02]  /*0bf0*/  SHF.R.U32.HI R8, RZ, 0x1, R6 ;  /* 0x00000001ff087819 */ /* 0x000fe40000011606 */
[----:B------:R-:W-:-:S04]  /*0c00*/  SEL R3, RZ, 0x1, !P0 ;  /* 0x00000001ff037807 */ /* 0x000fc80004000000 */
[----:B------:R-:W-:-:S04]  /*0c10*/  LOP3.LUT R3, R3, 0x1, R8, 0xf8, !PT ;  /* 0x0000000103037812 */ /* 0x000fc800078ef808 */
[----:B------:R-:W-:-:S05]  /*0c20*/  LOP3.LUT R3, R3, R6, RZ, 0xc0, !PT ;  /* 0x0000000603037212 */ /* 0x000fca00078ec0ff */
[----:B------:R-:W-:-:S05]  /*0c30*/  IMAD.IADD R3, R8, 0x1, R3 ;  /* 0x0000000108037824 */ /* 0x000fca00078e0203 */
[----:B------:R-:W-:Y:S01]  /*0c40*/  LOP3.LUT R0, R3, R0, RZ, 0xfc, !PT ;  /* 0x0000000003007212 */ /* 0x000fe200078efcff */
[----:B------:R-:W-:Y:S06]  /*0c50*/  BRA `(.L_x_13) ;  /* 0x0000000000107947 */ /* 0x000fec0003800000 */
.L_x_12:
[----:B------:R-:W-:-:S04]  /*0c60*/  LOP3.LUT R0, R0, 0x80000000, RZ, 0xc0, !PT ;  /* 0x8000000000007812 */ /* 0x000fc800078ec0ff */
[----:B------:R-:W-:Y:S01]  /*0c70*/  LOP3.LUT R0, R0, 0x7f800000, RZ, 0xfc, !PT ;  /* 0x7f80000000007812 */ /* 0x000fe200078efcff */
[----:B------:R-:W-:Y:S06]  /*0c80*/  BRA `(.L_x_13) ;  /* 0x0000000000047947 */ /* 0x000fec0003800000 */
.L_x_11:
[----:B------:R-:W-:-:S07]  /*0c90*/  LEA R0, R5, R0, 0x17 ;  /* 0x0000000005007211 */ /* 0x000fce00078eb8ff */
.L_x_13:
[----:B------:R-:W-:Y:S05]  /*0ca0*/  BSYNC.RECONVERGENT B2 ;  /* 0x0000000000027941 */ /* 0x000fea0003800200 */
.L_x_10:
[----:B------:R-:W-:Y:S05]  /*0cb0*/  BRA `(.L_x_14) ;  /* 0x0000000000207947 */ /* 0x000fea0003800000 */
.L_x_9:
[----:B------:R-:W-:-:S04]  /*0cc0*/  LOP3.LUT R0, R7, 0x80000000, R6, 0x48, !PT ;  /* 0x8000000007007812 */ /* 0x000fc800078e4806 */
[----:B------:R-:W-:Y:S01]  /*0cd0*/  LOP3.LUT R0, R0, 0x7f800000, RZ, 0xfc, !PT ;  /* 0x7f80000000007812 */ /* 0x000fe200078efcff */
[----:B------:R-:W-:Y:S06]  /*0ce0*/  BRA `(.L_x_14) ;  /* 0x0000000000147947 */ /* 0x000fec0003800000 */
.L_x_8:
[----:B------:R-:W-:Y:S01]  /*0cf0*/  LOP3.LUT R0, R7, 0x80000000, R6, 0x48, !PT ;  /* 0x8000000007007812 */ /* 0x000fe200078e4806 */
[----:B------:R-:W-:Y:S06]  /*0d00*/  BRA `(.L_x_14) ;  /* 0x00000000000c7947 */ /* 0x000fec0003800000 */
.L_x_7:
[----:B------:R-:W0:Y:S01]  /*0d10*/  MUFU.RSQ R0, -QNAN ;  /* 0xffc0000000007908 */ /* 0x000e220000001400 */
[----:B------:R-:W-:Y:S05]  /*0d20*/  BRA `(.L_x_14) ;  /* 0x0000000000047947 */ /* 0x000fea0003800000 */
.L_x_6:
[----:B------:R-:W-:-:S07]  /*0d30*/  FADD.FTZ R0, R0, R3 ;  /* 0x0000000300007221 */ /* 0x000fce0000010000 */
.L_x_14:
[----:B------:R-:W-:Y:S05]  /*0d40*/  BSYNC.RECONVERGENT B1 ;  /* 0x0000000000017941 */ /* 0x000fea0003800200 */
.L_x_4:
[----:B------:R-:W-:-:S04]  /*0d50*/  HFMA2 R5, -RZ, RZ, 0, 0 ;  /* 0x00000000ff057431 */ /* 0x000fc800000001ff */
[----:B0-----:R-:W-:Y:S05]  /*0d60*/  RET.REL.NODEC R4 `(_Z13densityKernelPfS_S_S_f) ;  /* 0xfffffff004a47950 */ /* 0x001fea0003c3ffff */
.L_x_15:
[----:B------:R-:W-:-:S00]  /*0d70*/  BRA `(.L_x_15) ;  /* 0xfffffffc00fc7947 */ /* 0x000fc0000383ffff */
[----:B------:R-:W-:-:S00]  /*0d80*/  NOP ;  /* 0x0000000000007918 */ /* 0x000fc00000000000 */
[----:B------:R-:W-:-:S00]  /*0d90*/  NOP ;  /* 0x0000000000007918 */ /* 0x000fc00000000000 */
[----:B------:R-:W-:-:S00]  /*0da0*/  NOP ;  /* 0x0000000000007918 */ /* 0x000fc00000000000 */
[----:B------:R-:W-:-:S00]  /*0db0*/  NOP ;  /* 0x0000000000007918 */ /* 0x000fc00000000000 */
[----:B------:R-:W-:-:S00]  /*0dc0*/  NOP ;  /* 0x0000000000007918 */ /* 0x000fc00000000000 */
[----:B------:R-:W-:-:S00]  /*0dd0*/  NOP ;  /* 0x0000000000007918 */ /* 0x000fc00000000000 */
[----:B------:R-:W-:-:S00]  /*0de0*/  NOP ;  /* 0x0000000000007918 */ /* 0x000fc00000000000 */
[----:B------:R-:W-:-:S00]  /*0df0*/  NOP ;  /* 0x0000000000007918 */ /* 0x000fc00000000000 */
.L_x_16:


//--------------------- .nv.shared.reserved.0     --------------------------
	.section	.nv.shared.reserved.0,"aw",@nobits
	.weak		__nv_reservedSMEM_offset_0_alias
	.size		__nv_reservedSMEM_offset_0_alias, 0, 64
	.other		__nv_reservedSMEM_offset_0_alias,@"STO_CUDA_RESERVED_SHARED STV_DEFAULT"
__nv_reservedSMEM_offset_0_alias:
	.zero		0
	.zero		64


//--------------------- .nv.constant0._Z13densityKernelPfS_S_S_f --------------------------
	.section	.nv.constant0._Z13densityKernelPfS_S_S_f,"a",@progbits
	.sectionflags	@""
	.align	4
.nv.constant0._Z13densityKernelPfS_S_S_f:
	.zero		932


//--------------------- SYMBOLS --------------------------

	.type		.nv.reservedSmem.offset0,@object
	.size		.nv.reservedSmem.offset0,0x4
